	.headerflags	@"EF_CUDA_TEXMODE_UNIFIED EF_CUDA_64BIT_ADDRESS EF_CUDA_ACCELERATORS EF_CUDA_SM90 EF_CUDA_VIRTUAL_SM(EF_CUDA_SM90)"
	.elftype	@"ET_EXEC"


//--------------------- .nv.info                  --------------------------
	.section	.nv.info,"",@"SHT_CUDA_INFO"
	.align	4


	//----- nvinfo : EIATTR_REGCOUNT
	.align		4
        /*0000*/ 	.byte	0x04, 0x2f
        /*0002*/ 	.short	(.L_3 - .L_2)
	.align		4
.L_2:
        /*0004*/ 	.word	index@(triton_poi_fused__native_batch_norm_legit_no_training_relu_37)
        /*0008*/ 	.word	0x00000020


	//----- nvinfo : EIATTR_MIN_STACK_SIZE
	.align		4
.L_3:
        /*000c*/ 	.byte	0x04, 0x12
        /*000e*/ 	.short	(.L_5 - .L_4)
	.align		4
.L_4:
        /*0010*/ 	.word	index@(triton_poi_fused__native_batch_norm_legit_no_training_relu_37)
        /*0014*/ 	.word	0x00000000


	//----- nvinfo : EIATTR_FRAME_SIZE
	.align		4
.L_5:
        /*0018*/ 	.byte	0x04, 0x11
        /*001a*/ 	.short	(.L_7 - .L_6)
	.align		4
.L_6:
        /*001c*/ 	.word	index@(triton_poi_fused__native_batch_norm_legit_no_training_relu_37)
        /*0020*/ 	.word	0x00000000


	//----- nvinfo : EIATTR_MIN_STACK_SIZE
	.align		4
.L_7:
        /*0024*/ 	.byte	0x04, 0x12
        /*0026*/ 	.short	(.L_9 - .L_8)
	.align		4
.L_8:
        /*0028*/ 	.word	index@(triton_poi_fused__native_batch_norm_legit_no_training_relu_37)
        /*002c*/ 	.word	0x00000000
.L_9:


//--------------------- .nv.info.triton_poi_fused__native_batch_norm_legit_no_training_relu_37 --------------------------
	.section	.nv.info.triton_poi_fused__native_batch_norm_legit_no_training_relu_37,"",@"SHT_CUDA_INFO"
	.sectionflags	@""
	.align	4


	//----- nvinfo : EIATTR_CUDA_API_VERSION
	.align		4
        /*0000*/ 	.byte	0x04, 0x37
        /*0002*/ 	.short	(.L_11 - .L_10)
.L_10:
        /*0004*/ 	.word	0x0000007c


	//----- nvinfo : EIATTR_KPARAM_INFO
	.align		4
.L_11:
        /*0008*/ 	.byte	0x04, 0x17
        /*000a*/ 	.short	(.L_13 - .L_12)
.L_12:
        /*000c*/ 	.word	0x00000000
        /*0010*/ 	.short	0x0007
        /*0012*/ 	.short	0x0034
        /*0014*/ 	.byte	0x00, 0xf0, 0x11, 0x00


	//----- nvinfo : EIATTR_KPARAM_INFO
	.align		4
.L_13:
        /*0018*/ 	.byte	0x04, 0x17
        /*001a*/ 	.short	(.L_15 - .L_14)
.L_14:
        /*001c*/ 	.word	0x00000000
        /*0020*/ 	.short	0x0006
        /*0022*/ 	.short	0x0030
        /*0024*/ 	.byte	0x00, 0xf0, 0x11, 0x00


	//----- nvinfo : EIATTR_KPARAM_INFO
	.align		4
.L_15:
        /*0028*/ 	.byte	0x04, 0x17
        /*002a*/ 	.short	(.L_17 - .L_16)
.L_16:
        /*002c*/ 	.word	0x00000000
        /*0030*/ 	.short	0x0005
        /*0032*/ 	.short	0x0028
        /*0034*/ 	.byte	0x00, 0xf4, 0x21, 0x00


	//----- nvinfo : EIATTR_KPARAM_INFO
	.align		4
.L_17:
        /*0038*/ 	.byte	0x04, 0x17
        /*003a*/ 	.short	(.L_19 - .L_18)
.L_18:
        /*003c*/ 	.word	0x00000000
        /*0040*/ 	.short	0x0004
        /*0042*/ 	.short	0x0020
        /*0044*/ 	.byte	0x00, 0xf4, 0x21, 0x00


	//----- nvinfo : EIATTR_KPARAM_INFO
	.align		4
.L_19:
        /*0048*/ 	.byte	0x04, 0x17
        /*004a*/ 	.short	(.L_21 - .L_20)
.L_20:
        /*004c*/ 	.word	0x00000000
        /*0050*/ 	.short	0x0003
        /*0052*/ 	.short	0x0018
        /*0054*/ 	.byte	0x00, 0xf4, 0x21, 0x00


	//----- nvinfo : EIATTR_KPARAM_INFO
	.align		4
.L_21:
        /*0058*/ 	.byte	0x04, 0x17
        /*005a*/ 	.short	(.L_23 - .L_22)
.L_22:
        /*005c*/ 	.word	0x00000000
        /*0060*/ 	.short	0x0002
        /*0062*/ 	.short	0x0010
        /*0064*/ 	.byte	0x00, 0xf4, 0x21, 0x00


	//----- nvinfo : EIATTR_KPARAM_INFO
	.align		4
.L_23:
        /*0068*/ 	.byte	0x04, 0x17
        /*006a*/ 	.short	(.L_25 - .L_24)
.L_24:
        /*006c*/ 	.word	0x00000000
        /*0070*/ 	.short	0x0001
        /*0072*/ 	.short	0x0008
        /*0074*/ 	.byte	0x00, 0xf4, 0x21, 0x00


	//----- nvinfo : EIATTR_KPARAM_INFO
	.align		4
.L_25:
        /*0078*/ 	.byte	0x04, 0x17
        /*007a*/ 	.short	(.L_27 - .L_26)
.L_26:
        /*007c*/ 	.word	0x00000000
        /*0080*/ 	.short	0x0000
        /*0082*/ 	.short	0x0000
        /*0084*/ 	.byte	0x00, 0xf4, 0x21, 0x00


	//----- nvinfo : EIATTR_SPARSE_MMA_MASK
	.align		4
.L_27:
        /*0088*/ 	.byte	0x03, 0x50
        /*008a*/ 	.short	0x0000


	//----- nvinfo : EIATTR_MAXREG_COUNT
	.align		4
        /*008c*/ 	.byte	0x03, 0x1b
        /*008e*/ 	.short	0x00ff


	//----- nvinfo : EIATTR_EXIT_INSTR_OFFSETS
	.align		4
        /*0090*/ 	.byte	0x04, 0x1c
        /*0092*/ 	.short	(.L_29 - .L_28)


	//   ....[0]....
.L_28:
        /*0094*/ 	.word	0x00000bf0


	//   ....[1]....
        /*0098*/ 	.word	0x00000cc0


	//----- nvinfo : EIATTR_REQNTID
	.align		4
.L_29:
        /*009c*/ 	.byte	0x04, 0x10
        /*009e*/ 	.short	(.L_31 - .L_30)
.L_30:
        /*00a0*/ 	.word	0x00000080
        /*00a4*/ 	.word	0x00000001
        /*00a8*/ 	.word	0x00000001


	//----- nvinfo : EIATTR_CBANK_PARAM_SIZE
	.align		4
.L_31:
        /*00ac*/ 	.byte	0x03, 0x19
        /*00ae*/ 	.short	0x0038


	//----- nvinfo : EIATTR_PARAM_CBANK
	.align		4
        /*00b0*/ 	.byte	0x04, 0x0a
        /*00b2*/ 	.short	(.L_33 - .L_32)
	.align		4
.L_32:
        /*00b4*/ 	.word	index@(.nv.constant0.triton_poi_fused__native_batch_norm_legit_no_training_relu_37)
        /*00b8*/ 	.short	0x0210
        /*00ba*/ 	.short	0x0038


	//----- nvinfo : EIATTR_SW_WAR
	.align		4
.L_33:
        /*00bc*/ 	.byte	0x04, 0x36
        /*00be*/ 	.short	(.L_35 - .L_34)
.L_34:
        /*00c0*/ 	.word	0x00000008
.L_35:


//--------------------- .nv.callgraph             --------------------------
	.section	.nv.callgraph,"",@"SHT_CUDA_CALLGRAPH"
	.align	4
	.sectionentsize	8
	.align		4
        /*0000*/ 	.word	0x00000000
	.align		4
        /*0004*/ 	.word	0xffffffff
	.align		4
        /*0008*/ 	.word	0x00000000
	.align		4
        /*000c*/ 	.word	0xfffffffe
	.align		4
        /*0010*/ 	.word	0x00000000
	.align		4
        /*0014*/ 	.word	0xfffffffd
	.align		4
        /*0018*/ 	.word	0x00000000
	.align		4
        /*001c*/ 	.word	0xfffffffc


//--------------------- .nv.constant4             --------------------------
	.section	.nv.constant4,"a",@progbits
	.align	8
	.align		8
.nv.constant4:
        /*0000*/ 	.dword	_$_str
	.align		8
        /*0008*/ 	.dword	_$_str_$_2


//--------------------- .text.triton_poi_fused__native_batch_norm_legit_no_training_relu_37 --------------------------
	.section	.text.triton_poi_fused__native_batch_norm_legit_no_training_relu_37,"ax",@progbits
	.sectionflags	@"SHF_BARRIERS=1"
	.align	128
        .global         triton_poi_fused__native_batch_norm_legit_no_training_relu_37
        .type           triton_poi_fused__native_batch_norm_legit_no_training_relu_37,@function
        .size           triton_poi_fused__native_batch_norm_legit_no_training_relu_37,(.L_x_1 - triton_poi_fused__native_batch_norm_legit_no_training_relu_37)
        .other          triton_poi_fused__native_batch_norm_legit_no_training_relu_37,@"STO_CUDA_ENTRY STV_DEFAULT"
triton_poi_fused__native_batch_norm_legit_no_training_relu_37:
.text.triton_poi_fused__native_batch_norm_legit_no_training_relu_37:
[----:B------:R-:W0:Y:S01]  /*0000*/  LDC R1, c[0x0][0x28] ;  /* 0x00000a00ff017b82 */ /* 0x000e220000000800 */
[----:B------:R-:W1:Y:S07]  /*0010*/  S2R R2, SR_CTAID.Y ;  /* 0x0000000000027919 */ /* 0x000e6e0000002600 */
[----:B------:R-:W2:Y:S01]  /*0020*/  LDC.64 R8, c[0x0][0x220] ;  /* 0x00008800ff087b82 */ /* 0x000ea20000000a00 */
[----:B------:R-:W-:Y:S01]  /*0030*/  CS2R R6, SRZ ;  /* 0x0000000000067805 */ /* 0x000fe2000001ff00 */
[----:B------:R-:W-:Y:S01]  /*0040*/  ULDC.64 UR6, c[0x0][0x208] ;  /* 0x0000820000067ab9 */ /* 0x000fe20000000a00 */
[----:B------:R-:W3:Y:S01]  /*0050*/  S2R R20, SR_TID.X ;  /* 0x0000000000147919 */ /* 0x000ee20000002100 */
[----:B------:R-:W4:Y:S04]  /*0060*/  S2R R10, SR_CTAID.X ;  /* 0x00000000000a7919 */ /* 0x000f280000002500 */
[----:B------:R-:W5:Y:S08]  /*0070*/  LDC.64 R24, c[0x0][0x210] ;  /* 0x00008400ff187b82 */ /* 0x000f700000000a00 */
[----:B------:R-:W4:Y:S01]  /*0080*/  LDC.64 R26, c[0x0][0x218] ;  /* 0x00008600ff1a7b82 */ /* 0x000f220000000a00 */
[----:B-1----:R-:W-:-:S02]  /*0090*/  IMAD.SHL.U32 R2, R2, 0x40, RZ ;  /* 0x0000004002027824 */ /* 0x002fc400078e00ff */
[----:B---3--:R-:W-:-:S05]  /*00a0*/  IMAD.SHL.U32 R3, R20, 0x4, RZ ;  /* 0x0000000414037824 */ /* 0x008fca00078e00ff */
[----:B------:R-:W-:-:S04]  /*00b0*/  LOP3.LUT R21, R2, 0x3c, R3, 0xf8, !PT ;  /* 0x0000003c02157812 */ /* 0x000fc800078ef803 */
[C---:B------:R-:W-:Y:S01]  /*00c0*/  ISETP.GE.AND P0, PT, R21.reuse, 0x280, PT ;  /* 0x000002801500780c */ /* 0x040fe20003f06270 */
[----:B------:R-:W-:-:S05]  /*00d0*/  IMAD.HI R0, R21, 0x66666667, RZ ;  /* 0x6666666715007827 */ /* 0x000fca00078e02ff */
[----:B------:R-:W-:-:S04]  /*00e0*/  SHF.R.U32.HI R5, RZ, 0x1f, R0 ;  /* 0x0000001fff057819 */ /* 0x000fc80000011600 */
[----:B------:R-:W-:Y:S02]  /*00f0*/  LEA.HI.SX32 R12, R0, R5, 0x1a ;  /* 0x00000005000c7211 */ /* 0x000fe400078fd2ff */
[----:B------:R-:W-:-:S03]  /*0100*/  CS2R R4, SRZ ;  /* 0x0000000000047805 */ /* 0x000fc6000001ff00 */
[----:B------:R-:W-:-:S04]  /*0110*/  IMAD R21, R12, -0xa0, R21 ;  /* 0xffffff600c157824 */ /* 0x000fc800078e0215 */
[----:B--2---:R-:W-:-:S05]  /*0120*/  IMAD.WIDE R8, R21, 0x4, R8 ;  /* 0x0000000415087825 */ /* 0x004fca00078e0208 */
[----:B------:R1:W2:Y:S01]  /*0130*/  @!P0 LDG.E.EL.128 R4, desc[UR6][R8.64] ;  /* 0x0000000608048981 */ /* 0x0002a2000c2e1d00 */
[----:B------:R-:W-:Y:S01]  /*0140*/  SHF.R.U32.HI R11, RZ, 0x4, R20 ;  /* 0x00000004ff0b7819 */ /* 0x000fe20000011614 */
[----:B----4-:R-:W-:Y:S01]  /*0150*/  IMAD.SHL.U32 R0, R10, 0x10, RZ ;  /* 0x000000100a007824 */ /* 0x010fe200078e00ff */
[----:B------:R-:W-:Y:S01]  /*0160*/  CS2R R14, SRZ ;  /* 0x00000000000e7805 */ /* 0x000fe2000001ff00 */
[----:B------:R-:W-:Y:S01]  /*0170*/  IMAD R12, R12, 0xa00, R21 ;  /* 0x00000a000c0c7824 */ /* 0x000fe200078e0215 */
[----:B------:R-:W-:Y:S02]  /*0180*/  SGXT.U32 R11, R11, 0x3 ;  /* 0x000000030b0b781a */ /* 0x000fe40000000000 */
[----:B------:R-:W-:Y:S01]  /*0190*/  CS2R R18, SRZ ;  /* 0x0000000000127805 */ /* 0x000fe2000001ff00 */
[----:B0-----:R-:W-:Y:S01]  /*01a0*/  IMAD.WIDE R26, R21, 0x4, R26 ;  /* 0x00000004151a7825 */ /* 0x001fe200078e021a */
[----:B------:R-:W-:Y:S02]  /*01b0*/  LOP3.LUT R10, R0, 0x8, R11, 0xfe, !PT ;  /* 0x00000008000a7812 */ /* 0x000fe400078efe0b */
[----:B-1----:R-:W-:-:S02]  /*01c0*/  CS2R R8, SRZ ;  /* 0x0000000000087805 */ /* 0x002fc4000001ff00 */
[----:B------:R-:W-:Y:S02]  /*01d0*/  LOP3.LUT R11, R0, R11, RZ, 0xfc, !PT ;  /* 0x0000000b000b7212 */ /* 0x000fe400078efcff */
[----:B------:R-:W-:Y:S02]  /*01e0*/  ISETP.LT.AND P2, PT, R10, 0x10, !P0 ;  /* 0x000000100a00780c */ /* 0x000fe40004741270 */
[C---:B------:R-:W-:Y:S01]  /*01f0*/  ISETP.LT.AND P1, PT, R11.reuse, 0x10, !P0 ;  /* 0x000000100b00780c */ /* 0x040fe20004721270 */
[----:B------:R-:W-:Y:S01]  /*0200*/  IMAD R23, R11, 0xa0, R12 ;  /* 0x000000a00b177824 */ /* 0x000fe200078e020c */
[----:B------:R-:W-:Y:S02]  /*0210*/  CS2R R10, SRZ ;  /* 0x00000000000a7805 */ /* 0x000fe4000001ff00 */
[----:B------:R-:W-:Y:S01]  /*0220*/  CS2R R12, SRZ ;  /* 0x00000000000c7805 */ /* 0x000fe2000001ff00 */
[C---:B------:R-:W-:Y:S02]  /*0230*/  VIADD R17, R23.reuse, 0x500 ;  /* 0x0000050017117836 */ /* 0x040fe40000000000 */
[----:B-----5:R-:W-:-:S03]  /*0240*/  IMAD.WIDE R22, R23, 0x4, R24 ;  /* 0x0000000417167825 */ /* 0x020fc600078e0218 */
[----:B------:R0:W3:Y:S01]  /*0250*/  @!P0 LDG.E.EL.128 R12, desc[UR6][R26.64] ;  /* 0x000000061a0c8981 */ /* 0x0000e2000c2e1d00 */
[----:B------:R-:W-:Y:S01]  /*0260*/  IMAD.WIDE R24, R17, 0x4, R24 ;  /* 0x0000000411187825 */ /* 0x000fe200078e0218 */
[----:B------:R-:W-:Y:S02]  /*0270*/  CS2R R16, SRZ ;  /* 0x0000000000107805 */ /* 0x000fe4000001ff00 */
[----:B------:R-:W3:Y:S04]  /*0280*/  @P1 LDG.E.EL.128 R8, desc[UR6][R22.64] ;  /* 0x0000000616081981 */ /* 0x000ee8000c2e1d00 */
[----:B------:R1:W4:Y:S01]  /*0290*/  @P2 LDG.E.EL.128 R16, desc[UR6][R24.64] ;  /* 0x0000000618102981 */ /* 0x000322000c2e1d00 */
[----:B0-----:R-:W0:Y:S01]  /*02a0*/  LDC.64 R26, c[0x0][0x228] ;  /* 0x00008a00ff1a7b82 */ /* 0x001e220000000a00 */
[----:B--2---:R-:W-:-:S04]  /*02b0*/  FADD R4, R4, 9.9999997473787516356e-06 ;  /* 0x3727c5ac04047421 */ /* 0x004fc80000000000 */
[----:B------:R-:W2:Y:S01]  /*02c0*/  MUFU.SQRT R29, R4 ;  /* 0x00000004001d7308 */ /* 0x000ea20000002000 */
[----:B------:R-:W-:Y:S01]  /*02d0*/  FADD R28, R5, 9.9999997473787516356e-06 ;  /* 0x3727c5ac051c7421 */ /* 0x000fe20000000000 */
[----:B------:R-:W-:Y:S01]  /*02e0*/  FADD R6, R6, 9.9999997473787516356e-06 ;  /* 0x3727c5ac06067421 */ /* 0x000fe20000000000 */
[----:B------:R-:W-:-:S05]  /*02f0*/  FADD R7, R7, 9.9999997473787516356e-06 ;  /* 0x3727c5ac07077421 */ /* 0x000fca0000000000 */
[----:B-1----:R-:W1:Y:S01]  /*0300*/  MUFU.SQRT R24, R6 ;  /* 0x0000000600187308 */ /* 0x002e620000002000 */
[----:B--2---:R-:W-:-:S07]  /*0310*/  FSETP.GT.AND P6, PT, R29, 8.50705917302346158658e+37, PT ;  /* 0x7e8000001d00780b */ /* 0x004fce0003fc4000 */
[----:B------:R-:W2:Y:S01]  /*0320*/  MUFU.SQRT R23, R7 ;  /* 0x0000000700177308 */ /* 0x000ea20000002000 */
[----:B------:R-:W-:Y:S01]  /*0330*/  FSETP.GEU.AND P1, PT, R29, 1.175494350822287508e-38, PT ;  /* 0x008000001d00780b */ /* 0x000fe20003f2e000 */
[----:B------:R-:W-:-:S06]  /*0340*/  IMAD.MOV.U32 R5, RZ, RZ, 0x3e800000 ;  /* 0x3e800000ff057424 */ /* 0x000fcc00078e00ff */
[----:B------:R-:W5:Y:S01]  /*0350*/  MUFU.SQRT R28, R28 ;  /* 0x0000001c001c7308 */ /* 0x000f620000002000 */
[----:B------:R-:W-:Y:S02]  /*0360*/  FSEL R4, R5, 1, P6 ;  /* 0x3f80000005047808 */ /* 0x000fe40003000000 */
[----:B-1----:R-:W-:Y:S01]  /*0370*/  FSETP.GT.AND P4, PT, R24, 8.50705917302346158658e+37, PT ;  /* 0x7e8000001800780b */ /* 0x002fe20003f84000 */
[----:B------:R-:W-:Y:S01]  /*0380*/  @P6 FMUL R29, R29, 0.25 ;  /* 0x3e8000001d1d6820 */ /* 0x000fe20000400000 */
[----:B--2---:R-:W-:-:S03]  /*0390*/  FSETP.GT.AND P6, PT, R23, 8.50705917302346158658e+37, PT ;  /* 0x7e8000001700780b */ /* 0x004fc60003fc4000 */
[----:B------:R-:W-:Y:S01]  /*03a0*/  @!P1 FMUL R29, R29, 16777216 ;  /* 0x4b8000001d1d9820 */ /* 0x000fe20000400000 */
[----:B------:R-:W-:Y:S01]  /*03b0*/  @!P1 FMUL R4, R4, 16777216 ;  /* 0x4b80000004049820 */ /* 0x000fe20000400000 */
[----:B------:R-:W-:Y:S02]  /*03c0*/  FSETP.GEU.AND P5, PT, R24, 1.175494350822287508e-38, PT ;  /* 0x008000001800780b */ /* 0x000fe40003fae000 */
[C---:B------:R-:W-:Y:S02]  /*03d0*/  FSETP.GEU.AND P1, PT, R23.reuse, 1.175494350822287508e-38, PT ;  /* 0x008000001700780b */ /* 0x040fe40003f2e000 */
[C---:B-----5:R-:W-:Y:S02]  /*03e0*/  FSETP.GT.AND P2, PT, R28.reuse, 8.50705917302346158658e+37, PT ;  /* 0x7e8000001c00780b */ /* 0x060fe40003f44000 */
[----:B------:R-:W-:Y:S01]  /*03f0*/  FSETP.GEU.AND P3, PT, R28, 1.175494350822287508e-38, PT ;  /* 0x008000001c00780b */ /* 0x000fe20003f6e000 */
[C---:B---3--:R-:W-:Y:S01]  /*0400*/  FADD R22, -R12.reuse, R8 ;  /* 0x000000080c167221 */ /* 0x048fe20000000100 */
[----:B----4-:R-:W-:Y:S01]  /*0410*/  FADD R16, -R12, R16 ;  /* 0x000000100c107221 */ /* 0x010fe20000000100 */
[----:B------:R-:W-:Y:S01]  /*0420*/  @P4 FMUL R24, R24, 0.25 ;  /* 0x3e80000018184820 */ /* 0x000fe20000400000 */
[----:B------:R-:W-:Y:S01]  /*0430*/  @P6 FMUL R23, R23, 0.25 ;  /* 0x3e80000017176820 */ /* 0x000fe20000400000 */
[----:B------:R-:W-:-:S02]  /*0440*/  FADD R12, -R13, R9 ;  /* 0x000000090d0c7221 */ /* 0x000fc40000000100 */
[----:B------:R-:W1:Y:S01]  /*0450*/  LDC.64 R8, c[0x0][0x230] ;  /* 0x00008c00ff087b82 */ /* 0x000e620000000a00 */
[----:B------:R-:W-:Y:S01]  /*0460*/  @!P5 FMUL R24, R24, 16777216 ;  /* 0x4b8000001818d820 */ /* 0x000fe20000400000 */
[----:B------:R-:W-:Y:S02]  /*0470*/  @!P1 FMUL R23, R23, 16777216 ;  /* 0x4b80000017179820 */ /* 0x000fe40000400000 */
[----:B------:R-:W-:-:S04]  /*0480*/  @P2 FMUL R28, R28, 0.25 ;  /* 0x3e8000001c1c2820 */ /* 0x000fc80000400000 */
[----:B------:R-:W-:Y:S01]  /*0490*/  @!P3 FMUL R28, R28, 16777216 ;  /* 0x4b8000001c1cb820 */ /* 0x000fe20000400000 */
[----:B------:R-:W2:Y:S01]  /*04a0*/  MUFU.RCP R7, R29 ;  /* 0x0000001d00077308 */ /* 0x000ea20000001000 */
[----:B------:R-:W-:Y:S01]  /*04b0*/  FADD R17, -R13, R17 ;  /* 0x000000110d117221 */ /* 0x000fe20000000100 */
[C---:B------:R-:W-:Y:S01]  /*04c0*/  FADD R13, -R14.reuse, R10 ;  /* 0x0000000a0e0d7221 */ /* 0x040fe20000000100 */
[----:B------:R-:W-:-:S05]  /*04d0*/  FADD R18, -R14, R18 ;  /* 0x000000120e127221 */ /* 0x000fca0000000100 */
[----:B------:R0:W3:Y:S01]  /*04e0*/  MUFU.RCP R6, R28 ;  /* 0x0000001c00067308 */ /* 0x0000e20000001000 */
[----:B------:R-:W-:Y:S01]  /*04f0*/  FADD R14, -R15, R11 ;  /* 0x0000000b0f0e7221 */ /* 0x000fe20000000100 */
[----:B------:R-:W-:-:S06]  /*0500*/  FSEL R25, R5, 1, P2 ;  /* 0x3f80000005197808 */ /* 0x000fcc0001000000 */
[----:B------:R-:W4:Y:S01]  /*0510*/  MUFU.RCP R24, R24 ;  /* 0x0000001800187308 */ /* 0x000f220000001000 */
[----:B------:R-:W-:-:S07]  /*0520*/  FSEL R11, R5, 1, P4 ;  /* 0x3f800000050b7808 */ /* 0x000fce0002000000 */
[----:B------:R-:W5:Y:S01]  /*0530*/  MUFU.RCP R23, R23 ;  /* 0x0000001700177308 */ /* 0x000f620000001000 */
[----:B------:R-:W-:Y:S01]  /*0540*/  FSEL R10, R5, 1, P6 ;  /* 0x3f800000050a7808 */ /* 0x000fe20003000000 */
[----:B------:R-:W-:Y:S01]  /*0550*/  @!P3 FMUL R25, R25, 16777216 ;  /* 0x4b8000001919b820 */ /* 0x000fe20000400000 */
[----:B------:R-:W-:-:S03]  /*0560*/  @!P5 FMUL R11, R11, 16777216 ;  /* 0x4b8000000b0bd820 */ /* 0x000fc60000400000 */
[----:B------:R-:W-:Y:S01]  /*0570*/  @!P1 FMUL R10, R10, 16777216 ;  /* 0x4b8000000a0a9820 */ /* 0x000fe20000400000 */
[----:B------:R-:W-:Y:S01]  /*0580*/  FADD R19, -R15, R19 ;  /* 0x000000130f137221 */ /* 0x000fe20000000100 */
[----:B0-----:R-:W-:-:S04]  /*0590*/  IMAD.WIDE R28, R21, 0x4, R26 ;  /* 0x00000004151c7825 */ /* 0x001fc800078e021a */
[----:B--2---:R-:W-:Y:S01]  /*05a0*/  FMUL R15, R7, R4 ;  /* 0x00000004070f7220 */ /* 0x004fe20000400000 */
[----:B---3--:R-:W-:Y:S01]  /*05b0*/  FMUL R25, R6, R25 ;  /* 0x0000001906197220 */ /* 0x008fe20000400000 */
[----:B----4-:R-:W-:Y:S01]  /*05c0*/  FMUL R24, R24, R11 ;  /* 0x0000000b18187220 */ /* 0x010fe20000400000 */
[----:B-1----:R-:W-:Y:S01]  /*05d0*/  IMAD.WIDE R26, R21, 0x4, R8 ;  /* 0x00000004151a7825 */ /* 0x002fe200078e0208 */
[----:B------:R-:W-:Y:S02]  /*05e0*/  CS2R R4, SRZ ;  /* 0x0000000000047805 */ /* 0x000fe4000001ff00 */
[----:B------:R-:W-:Y:S01]  /*05f0*/  CS2R R6, SRZ ;  /* 0x0000000000067805 */ /* 0x000fe2000001ff00 */
[----:B-----5:R-:W-:Y:S01]  /*0600*/  FMUL R23, R23, R10 ;  /* 0x0000000a17177220 */ /* 0x020fe20000400000 */
[----:B------:R-:W-:Y:S02]  /*0610*/  CS2R R8, SRZ ;  /* 0x0000000000087805 */ /* 0x000fe4000001ff00 */
[----:B------:R-:W-:-:S02]  /*0620*/  CS2R R10, SRZ ;  /* 0x00000000000a7805 */ /* 0x000fc4000001ff00 */
[----:B------:R0:W2:Y:S04]  /*0630*/  @!P0 LDG.E.EL.128 R4, desc[UR6][R28.64] ;  /* 0x000000061c048981 */ /* 0x0000a8000c2e1d00 */
[----:B------:R1:W2:Y:S01]  /*0640*/  @!P0 LDG.E.EL.128 R8, desc[UR6][R26.64] ;  /* 0x000000061a088981 */ /* 0x0002a2000c2e1d00 */
[----:B------:R-:W3:Y:S01]  /*0650*/  S2UR UR5, SR_CgaCtaId ;  /* 0x00000000000579c3 */ /* 0x000ee20000008800 */
[C---:B------:R-:W-:Y:S01]  /*0660*/  FMUL R19, R23.reuse, R19 ;  /* 0x0000001317137220 */ /* 0x040fe20000400000 */
[----:B------:R-:W-:Y:S01]  /*0670*/  FMUL R14, R23, R14 ;  /* 0x0000000e170e7220 */ /* 0x000fe20000400000 */
[----:B------:R-:W-:Y:S01]  /*0680*/  IMAD.SHL.U32 R23, R20, 0x40, RZ ;  /* 0x0000004014177824 */ /* 0x000fe200078e00ff */
[----:B------:R-:W-:Y:S01]  /*0690*/  UMOV UR4, 0x400 ;  /* 0x0000040000047882 */ /* 0x000fe20000000000 */
[----:B0-----:R-:W-:-:S03]  /*06a0*/  SHF.R.U32.HI R28, RZ, 0x4, R20 ;  /* 0x00000004ff1c7819 */ /* 0x001fc60000011614 */
[----:B------:R-:W-:Y:S01]  /*06b0*/  LOP3.LUT R23, R23, 0x3c0, RZ, 0xc0, !PT ;  /* 0x000003c017177812 */ /* 0x000fe200078ec0ff */
[C---:B------:R-:W-:Y:S01]  /*06c0*/  FMUL R21, R15.reuse, R16 ;  /* 0x000000100f157220 */ /* 0x040fe20000400000 */
[----:B------:R-:W-:Y:S01]  /*06d0*/  SGXT.U32 R28, R28, 0x3 ;  /* 0x000000031c1c781a */ /* 0x000fe20000000000 */
[----:B-1----:R-:W-:Y:S01]  /*06e0*/  FMUL R27, R15, R22 ;  /* 0x000000160f1b7220 */ /* 0x002fe20000400000 */
[C---:B------:R-:W-:Y:S02]  /*06f0*/  LOP3.LUT R15, R23.reuse, 0x10, RZ, 0xfc, !PT ;  /* 0x00000010170f7812 */ /* 0x040fe400078efcff */
[C---:B------:R-:W-:Y:S02]  /*0700*/  LOP3.LUT R16, R23.reuse, 0x20, RZ, 0xfc, !PT ;  /* 0x0000002017107812 */ /* 0x040fe400078efcff */
[----:B------:R-:W-:Y:S01]  /*0710*/  LOP3.LUT R26, R23, 0x30, RZ, 0xfc, !PT ;  /* 0x00000030171a7812 */ /* 0x000fe200078efcff */
[C---:B------:R-:W-:Y:S01]  /*0720*/  FMUL R17, R25.reuse, R17 ;  /* 0x0000001119117220 */ /* 0x040fe20000400000 */
[----:B------:R-:W-:Y:S01]  /*0730*/  FMUL R12, R25, R12 ;  /* 0x0000000c190c7220 */ /* 0x000fe20000400000 */
[----:B------:R-:W-:Y:S01]  /*0740*/  LOP3.LUT R22, R23, R28, RZ, 0xfc, !PT ;  /* 0x0000001c17167212 */ /* 0x000fe200078efcff */
[----:B---3--:R-:W-:-:S06]  /*0750*/  UPRMT UR4, UR5, 0x654, UR4 ;  /* 0x0000065405047896 */ /* 0x008fcc0008000004 */
[----:B------:R-:W-:Y:S02]  /*0760*/  LEA.HI R23, R23, UR4, RZ, 0x1e ;  /* 0x0000000417177c11 */ /* 0x000fe4000f8ff0ff */
[----:B------:R-:W-:Y:S02]  /*0770*/  LEA.HI R15, R15, UR4, RZ, 0x1e ;  /* 0x000000040f0f7c11 */ /* 0x000fe4000f8ff0ff */
[----:B------:R-:W-:Y:S02]  /*0780*/  LEA.HI R25, R16, UR4, RZ, 0x1e ;  /* 0x0000000410197c11 */ /* 0x000fe4000f8ff0ff */
[----:B------:R-:W-:Y:S01]  /*0790*/  LEA.HI R29, R26, UR4, RZ, 0x1e ;  /* 0x000000041a1d7c11 */ /* 0x000fe2000f8ff0ff */
[C---:B------:R-:W-:Y:S02]  /*07a0*/  IMAD R23, R22.reuse, 0x4, R23 ;  /* 0x0000000416177824 */ /* 0x040fe400078e0217 */
[C---:B------:R-:W-:Y:S02]  /*07b0*/  IMAD R15, R22.reuse, 0x4, R15 ;  /* 0x00000004160f7824 */ /* 0x040fe400078e020f */
[----:B------:R-:W-:-:S02]  /*07c0*/  IMAD R16, R22, 0x4, R25 ;  /* 0x0000000416107824 */ /* 0x000fc400078e0219 */
[----:B------:R-:W-:Y:S02]  /*07d0*/  IMAD R22, R22, 0x4, R29 ;  /* 0x0000000416167824 */ /* 0x000fe400078e021d */
[C---:B------:R-:W-:Y:S01]  /*07e0*/  FMUL R29, R24.reuse, R13 ;  /* 0x0000000d181d7220 */ /* 0x040fe20000400000 */
[----:B------:R-:W-:Y:S01]  /*07f0*/  FMUL R25, R24, R18 ;  /* 0x0000001218197220 */ /* 0x000fe20000400000 */
[----:B------:R-:W-:Y:S01]  /*0800*/  LOP3.LUT R0, R0, 0xc, R3, 0xf8, !PT ;  /* 0x0000000c00007812 */ /* 0x000fe200078ef803 */
[----:B--2---:R-:W-:Y:S01]  /*0810*/  FFMA R13, R27, R4, R8 ;  /* 0x000000041b0d7223 */ /* 0x004fe20000000008 */
[----:B------:R-:W-:Y:S01]  /*0820*/  FFMA R29, R29, R6, R10 ;  /* 0x000000061d1d7223 */ /* 0x000fe2000000000a */
[----:B------:R-:W-:Y:S01]  /*0830*/  FFMA R12, R12, R5, R9 ;  /* 0x000000050c0c7223 */ /* 0x000fe20000000009 */
[----:B------:R-:W-:Y:S01]  /*0840*/  FFMA R14, R14, R7, R11 ;  /* 0x000000070e0e7223 */ /* 0x000fe2000000000b */
[----:B------:R-:W-:Y:S01]  /*0850*/  FFMA R21, R21, R4, R8 ;  /* 0x0000000415157223 */ /* 0x000fe20000000008 */
[----:B------:R-:W-:Y:S01]  /*0860*/  FSETP.GEU.AND P0, PT, R13, RZ, PT ;  /* 0x000000ff0d00720b */ /* 0x000fe20003f0e000 */
[----:B------:R-:W-:Y:S01]  /*0870*/  FFMA R17, R17, R5, R9 ;  /* 0x0000000511117223 */ /* 0x000fe20000000009 */
[----:B------:R-:W-:Y:S01]  /*0880*/  FSETP.GEU.AND P2, PT, R29, RZ, PT ;  /* 0x000000ff1d00720b */ /* 0x000fe20003f4e000 */
[----:B------:R-:W-:Y:S01]  /*0890*/  FFMA R25, R25, R6, R10 ;  /* 0x0000000619197223 */ /* 0x000fe2000000000a */
[----:B------:R-:W-:Y:S01]  /*08a0*/  FSETP.GEU.AND P3, PT, R12, RZ, PT ;  /* 0x000000ff0c00720b */ /* 0x000fe20003f6e000 */
[----:B------:R-:W-:Y:S01]  /*08b0*/  FFMA R19, R19, R7, R11 ;  /* 0x0000000713137223 */ /* 0x000fe2000000000b */
[----:B------:R-:W-:-:S02]  /*08c0*/  FSEL R4, R13, RZ, P0 ;  /* 0x000000ff0d047208 */ /* 0x000fc40000000000 */
[----:B------:R-:W-:Y:S02]  /*08d0*/  FSETP.GEU.AND P1, PT, R14, RZ, PT ;  /* 0x000000ff0e00720b */ /* 0x000fe40003f2e000 */
[----:B------:R-:W-:Y:S02]  /*08e0*/  FSETP.GEU.AND P0, PT, R21, RZ, PT ;  /* 0x000000ff1500720b */ /* 0x000fe40003f0e000 */
[----:B------:R-:W-:Y:S02]  /*08f0*/  FSEL R29, R29, RZ, P2 ;  /* 0x000000ff1d1d7208 */ /* 0x000fe40001000000 */
[----:B------:R-:W-:Y:S02]  /*0900*/  FSEL R12, R12, RZ, P3 ;  /* 0x000000ff0c0c7208 */ /* 0x000fe40001800000 */
[----:B------:R-:W-:Y:S02]  /*0910*/  FSEL R5, R14, RZ, P1 ;  /* 0x000000ff0e057208 */ /* 0x000fe40000800000 */
[----:B------:R-:W-:-:S02]  /*0920*/  FSETP.GEU.AND P2, PT, R17, RZ, PT ;  /* 0x000000ff1100720b */ /* 0x000fc40003f4e000 */
[----:B------:R-:W-:Y:S02]  /*0930*/  FSEL R6, R21, RZ, P0 ;  /* 0x000000ff15067208 */ /* 0x000fe40000000000 */
[----:B------:R-:W-:Y:S02]  /*0940*/  FSETP.GEU.AND P1, PT, R25, RZ, PT ;  /* 0x000000ff1900720b */ /* 0x000fe40003f2e000 */
[----:B------:R-:W-:Y:S01]  /*0950*/  FSETP.GEU.AND P0, PT, R19, RZ, PT ;  /* 0x000000ff1300720b */ /* 0x000fe20003f0e000 */
[----:B------:R-:W-:Y:S01]  /*0960*/  STS [R23], R4 ;  /* 0x0000000417007388 */ /* 0x000fe20000000800 */
[----:B------:R-:W-:Y:S02]  /*0970*/  FSEL R8, R17, RZ, P2 ;  /* 0x000000ff11087208 */ /* 0x000fe40001000000 */
[----:B------:R-:W-:Y:S01]  /*0980*/  FSEL R25, R25, RZ, P1 ;  /* 0x000000ff19197208 */ /* 0x000fe20000800000 */
[----:B------:R-:W-:Y:S01]  /*0990*/  STS [R15+0x40], R12 ;  /* 0x0000400c0f007388 */ /* 0x000fe20000000800 */
[----:B------:R-:W-:-:S03]  /*09a0*/  FSEL R19, R19, RZ, P0 ;  /* 0x000000ff13137208 */ /* 0x000fc60000000000 */
[----:B------:R-:W-:Y:S04]  /*09b0*/  STS [R16+0x80], R29 ;  /* 0x0000801d10007388 */ /* 0x000fe80000000800 */
[----:B------:R-:W-:Y:S04]  /*09c0*/  STS [R22+0xc0], R5 ;  /* 0x0000c00516007388 */ /* 0x000fe80000000800 */
[----:B------:R-:W-:Y:S04]  /*09d0*/  STS [R23+0x20], R6 ;  /* 0x0000200617007388 */ /* 0x000fe80000000800 */
[----:B------:R0:W-:Y:S04]  /*09e0*/  STS [R15+0x60], R8 ;  /* 0x000060080f007388 */ /* 0x0001e80000000800 */
[----:B------:R-:W-:Y:S04]  /*09f0*/  STS [R16+0xa0], R25 ;  /* 0x0000a01910007388 */ /* 0x000fe80000000800 */
[----:B------:R-:W-:Y:S01]  /*0a00*/  STS [R22+0xe0], R19 ;  /* 0x0000e01316007388 */ /* 0x000fe20000000800 */
[----:B------:R-:W-:-:S02]  /*0a10*/  LOP3.LUT R7, R20, 0x7c, RZ, 0xc0, !PT ;  /* 0x0000007c14077812 */ /* 0x000fc400078ec0ff */
[----:B------:R-:W-:-:S03]  /*0a20*/  LOP3.LUT R10, R3, 0x1fc, RZ, 0xc0, !PT ;  /* 0x000001fc030a7812 */ /* 0x000fc600078ec0ff */
[----:B------:R-:W-:Y:S01]  /*0a30*/  VIADD R7, R7, UR4 ;  /* 0x0000000407077c36 */ /* 0x000fe20008000000 */
[----:B------:R-:W-:-:S03]  /*0a40*/  SHF.R.U32.HI R9, RZ, 0x2, R20 ;  /* 0x00000002ff097819 */ /* 0x000fc60000011614 */
[----:B------:R-:W-:Y:S01]  /*0a50*/  IMAD R14, R10, 0x4, R7 ;  /* 0x000000040a0e7824 */ /* 0x000fe200078e0207 */
[----:B------:R-:W-:Y:S01]  /*0a60*/  BAR.SYNC.DEFER_BLOCKING 0x0 ;  /* 0x0000000000007b1d */ /* 0x000fe20000010000 */
[----:B------:R-:W-:-:S04]  /*0a70*/  SGXT.U32 R9, R9, 0x5 ;  /* 0x000000050909781a */ /* 0x000fc80000000000 */
[----:B------:R-:W-:-:S03]  /*0a80*/  LOP3.LUT R2, R9, R2, RZ, 0xfc, !PT ;  /* 0x0000000209027212 */ /* 0x000fc600078efcff */
[----:B0-----:R-:W0:Y:S02]  /*0a90*/  LDC.64 R8, c[0x0][0x238] ;  /* 0x00008e00ff087b82 */ /* 0x001e240000000a00 */
[----:B------:R-:W-:Y:S01]  /*0aa0*/  IMAD.HI R11, R2, 0x66666667, RZ ;  /* 0x66666667020b7827 */ /* 0x000fe200078e02ff */
[----:B------:R-:W-:Y:S04]  /*0ab0*/  LDS R4, [R14] ;  /* 0x000000000e047984 */ /* 0x000fe80000000800 */
[----:B------:R-:W-:Y:S04]  /*0ac0*/  LDS R5, [R14+0x4] ;  /* 0x000004000e057984 */ /* 0x000fe80000000800 */
[----:B------:R-:W-:Y:S04]  /*0ad0*/  LDS R6, [R14+0x8] ;  /* 0x000008000e067984 */ /* 0x000fe80000000800 */
[----:B------:R-:W1:Y:S01]  /*0ae0*/  LDS R7, [R14+0xc] ;  /* 0x00000c000e077984 */ /* 0x000e620000000800 */
[----:B------:R-:W-:-:S04]  /*0af0*/  SHF.R.U32.HI R12, RZ, 0x1f, R11 ;  /* 0x0000001fff0c7819 */ /* 0x000fc8000001160b */
[----:B------:R-:W-:Y:S02]  /*0b00*/  LEA.HI.SX32 R13, R11, R12, 0x1a ;  /* 0x0000000c0b0d7211 */ /* 0x000fe400078fd2ff */
[----:B------:R-:W-:Y:S02]  /*0b10*/  LOP3.LUT R11, R10, 0x200, RZ, 0xfc, !PT ;  /* 0x000002000a0b7812 */ /* 0x000fe400078efcff */
[----:B------:R-:W-:Y:S01]  /*0b20*/  ISETP.GE.AND P0, PT, R0, 0x10, PT ;  /* 0x000000100000780c */ /* 0x000fe20003f06270 */
[----:B------:R-:W-:Y:S01]  /*0b30*/  IMAD R3, R13, -0xa0, R2 ;  /* 0xffffff600d037824 */ /* 0x000fe200078e0202 */
[----:B------:R-:W-:Y:S02]  /*0b40*/  SHF.R.U32.HI R15, RZ, 0x2, R11 ;  /* 0x00000002ff0f7819 */ /* 0x000fe4000001160b */
[C---:B------:R-:W-:Y:S01]  /*0b50*/  LOP3.LUT R11, R2.reuse, 0x20, RZ, 0xfc, !PT ;  /* 0x00000020020b7812 */ /* 0x040fe200078efcff */
[----:B------:R-:W-:Y:S01]  /*0b60*/  IMAD R12, R3, 0x10, R0 ;  /* 0x00000010030c7824 */ /* 0x000fe200078e0200 */
[----:B------:R-:W-:-:S02]  /*0b70*/  ISETP.LT.AND P1, PT, R2, 0x280, !P0 ;  /* 0x000002800200780c */ /* 0x000fc40004721270 */
[----:B------:R-:W-:Y:S01]  /*0b80*/  ISETP.LT.AND P0, PT, R11, 0x280, !P0 ;  /* 0x000002800b00780c */ /* 0x000fe20004701270 */
[----:B------:R-:W-:Y:S01]  /*0b90*/  IMAD R3, R13, 0x2400, R12 ;  /* 0x000024000d037824 */ /* 0x000fe200078e020c */
[----:B------:R-:W-:-:S03]  /*0ba0*/  LOP3.LUT R15, R15, 0xfc, RZ, 0xc0, !PT ;  /* 0x000000fc0f0f7812 */ /* 0x000fc600078ec0ff */
[----:B0-----:R-:W-:-:S04]  /*0bb0*/  IMAD.WIDE R2, R3, 0x4, R8 ;  /* 0x0000000403027825 */ /* 0x001fc800078e0208 */
[----:B------:R-:W-:-:S04]  /*0bc0*/  VIADD R15, R15, UR4 ;  /* 0x000000040f0f7c36 */ /* 0x000fc80008000000 */
[----:B------:R-:W-:Y:S01]  /*0bd0*/  IMAD R15, R10, 0x4, R15 ;  /* 0x000000040a0f7824 */ /* 0x000fe200078e020f */
[----:B-1----:R0:W-:Y:S02]  /*0be0*/  @P1 STG.E.128 desc[UR6][R2.64], R4 ;  /* 0x0000000402001986 */ /* 0x0021e4000c101d06 */
[----:B0-----:R-:W-:Y:S05]  /*0bf0*/  @!P0 EXIT ;  /* 0x000000000000894d */ /* 0x001fea0003800000 */
[----:B0-----:R-:W-:Y:S01]  /*0c00*/  LDS R4, [R15+0x800] ;  /* 0x000800000f047984 */ /* 0x001fe20000000800 */
[----:B------:R-:W-:-:S03]  /*0c10*/  IMAD.HI R2, R11, 0x66666667, RZ ;  /* 0x666666670b027827 */ /* 0x000fc600078e02ff */
[----:B------:R-:W-:Y:S02]  /*0c20*/  LDS R5, [R15+0x804] ;  /* 0x000804000f057984 */ /* 0x000fe40000000800 */
[----:B------:R-:W-:Y:S02]  /*0c30*/  SHF.R.U32.HI R3, RZ, 0x1f, R2 ;  /* 0x0000001fff037819 */ /* 0x000fe40000011602 */
[----:B------:R-:W-:Y:S02]  /*0c40*/  LDS R6, [R15+0x808] ;  /* 0x000808000f067984 */ /* 0x000fe40000000800 */
[----:B------:R-:W-:Y:S02]  /*0c50*/  LEA.HI.SX32 R2, R2, R3, 0x1a ;  /* 0x0000000302027211 */ /* 0x000fe400078fd2ff */
[----:B------:R-:W0:Y:S03]  /*0c60*/  LDS R7, [R15+0x80c] ;  /* 0x00080c000f077984 */ /* 0x000e260000000800 */
[----:B------:R-:W-:-:S04]  /*0c70*/  IMAD R11, R2, -0xa0, R11 ;  /* 0xffffff60020b7824 */ /* 0x000fc800078e020b */
[----:B------:R-:W-:-:S04]  /*0c80*/  IMAD R11, R11, 0x10, R0 ;  /* 0x000000100b0b7824 */ /* 0x000fc800078e0200 */
[----:B------:R-:W-:-:S04]  /*0c90*/  IMAD R11, R2, 0x2400, R11 ;  /* 0x00002400020b7824 */ /* 0x000fc800078e020b */
[----:B------:R-:W-:-:S05]  /*0ca0*/  IMAD.WIDE R8, R11, 0x4, R8 ;  /* 0x000000040b087825 */ /* 0x000fca00078e0208 */
[----:B0-----:R-:W-:Y:S01]  /*0cb0*/  STG.E.128 desc[UR6][R8.64], R4 ;  /* 0x0000000408007986 */ /* 0x001fe2000c101d06 */
[----:B------:R-:W-:Y:S05]  /*0cc0*/  EXIT ;  /* 0x000000000000794d */ /* 0x000fea0003800000 */
.L_x_0:
[----:B------:R-:W-:-:S00]  /*0cd0*/  BRA `(.L_x_0) ;  /* 0xfffffffc00fc7947 */ /* 0x000fc0000383ffff */
[----:B------:R-:W-:-:S00]  /*0ce0*/  NOP ;  /* 0x0000000000007918 */ /* 0x000fc00000000000 */
        /* <DEDUP_REMOVED lines=9> */
.L_x_1:


//--------------------- .nv.global.init           --------------------------
	.section	.nv.global.init,"aw",@progbits
.nv.global.init:
	.type		_$_str,@object
	.size		_$_str,(_$_str_$_2 - _$_str)
_$_str:
        /*0000*/ 	.byte	0x5f, 0x5f, 0x43, 0x55, 0x44, 0x41, 0x5f, 0x46, 0x54, 0x5a, 0x00
	.type		_$_str_$_2,@object
	.size		_$_str_$_2,(.L_1 - _$_str_$_2)
_$_str_$_2:
        /*000b*/ 	.byte	0x5f, 0x5f, 0x43, 0x55, 0x44, 0x41, 0x5f, 0x50, 0x52, 0x45, 0x43, 0x5f, 0x53, 0x51, 0x52, 0x54
        /*001b*/ 	.byte	0x00
.L_1:


//--------------------- .nv.shared.triton_poi_fused__native_batch_norm_legit_no_training_relu_37 --------------------------
	.section	.nv.shared.triton_poi_fused__native_batch_norm_legit_no_training_relu_37,"aw",@nobits
	.sectionflags	@""
	.align	16
	.zero		1024


//--------------------- .nv.constant0.triton_poi_fused__native_batch_norm_legit_no_training_relu_37 --------------------------
	.section	.nv.constant0.triton_poi_fused__native_batch_norm_legit_no_training_relu_37,"a",@progbits
	.sectionflags	@""
	.align	4
.nv.constant0.triton_poi_fused__native_batch_norm_legit_no_training_relu_37:
	.zero		584
